//
// Generated by NVIDIA NVVM Compiler
//
// Compiler Build ID: CL-36424714
// Cuda compilation tools, release 13.0, V13.0.88
// Based on NVVM 20.0.0
//

.version 9.0
.target sm_100
.address_size 64

	// .globl	_Z13matrix_dividePffii

.visible .entry _Z13matrix_dividePffii(
	.param .u64 .ptr .align 1 _Z13matrix_dividePffii_param_0,
	.param .f32 _Z13matrix_dividePffii_param_1,
	.param .u32 _Z13matrix_dividePffii_param_2,
	.param .u32 _Z13matrix_dividePffii_param_3
)
{
	.reg .pred 	%p<2>;
	.reg .b32 	%r<8>;
	.reg .b32 	%f<4>;
	.reg .b64 	%rd<5>;

	ld.param.u64 	%rd1, [_Z13matrix_dividePffii_param_0];
	ld.param.f32 	%f1, [_Z13matrix_dividePffii_param_1];
	ld.param.u32 	%r2, [_Z13matrix_dividePffii_param_2];
	ld.param.u32 	%r3, [_Z13matrix_dividePffii_param_3];
	mov.u32 	%r4, %ctaid.x;
	mov.u32 	%r5, %ntid.x;
	mov.u32 	%r6, %tid.x;
	mad.lo.s32 	%r1, %r4, %r5, %r6;
	mul.lo.s32 	%r7, %r3, %r2;
	setp.ge.s32 	%p1, %r1, %r7;
	@%p1 bra 	$L__BB0_2;
	cvta.to.global.u64 	%rd2, %rd1;
	mul.wide.s32 	%rd3, %r1, 4;
	add.s64 	%rd4, %rd2, %rd3;
	ld.global.f32 	%f2, [%rd4];
	div.rn.f32 	%f3, %f2, %f1;
	st.global.f32 	[%rd4], %f3;
$L__BB0_2:
	ret;

}


// ===== COMPILED SASS (sm_100) =====

	.target	sm_100

	.elftype	@"ET_EXEC"


//--------------------- .note.nv.tkinfo           --------------------------
	.section	.note.nv.tkinfo,"",@"SHT_NOTE"
	.sectionflags	@"SHF_NOTE_NV_TKINFO"
	.tkinfo
        /*0018*/ 	.word	0x00000002
        /*0030*/ 	.string	""
        /*0030*/ 	.string	"ptxas"
        /*0030*/ 	.string	"Cuda compilation tools, release 13.0, V13.0.88"
        /*0030*/ 	.string	"Build cuda_13.0.r13.0/compiler.36424714_0"
        /*0030*/ 	.string	"-arch sm_100 -m 64 "



//--------------------- .note.nv.cuinfo           --------------------------
	.section	.note.nv.cuinfo,"",@"SHT_NOTE"
	.sectionflags	@"SHF_NOTE_NV_CUINFO"
        /*0018*/ 	.short	0x0002
        /*001a*/ 	.short	0x0064
        /*001c*/ 	.short	0x0082
	.zero		2


//--------------------- .nv.info                  --------------------------
	.section	.nv.info,"",@"SHT_CUDA_INFO"
	.align	4


	//----- nvinfo : EIATTR_REGCOUNT
	.align		4
        /*0000*/ 	.byte	0x04, 0x2f
        /*0002*/ 	.short	(.L_1 - .L_0)
	.align		4
.L_0:
        /*0004*/ 	.word	index@(_Z13matrix_dividePffii)
        /*0008*/ 	.word	0x00000010


	//----- nvinfo : EIATTR_FRAME_SIZE
	.align		4
.L_1:
        /*000c*/ 	.byte	0x04, 0x11
        /*000e*/ 	.short	(.L_3 - .L_2)
	.align		4
.L_2:
        /*0010*/ 	.word	index@($__internal_0_$__cuda_sm3x_div_rn_noftz_f32_slowpath)
        /*0014*/ 	.word	0x00000000


	//----- nvinfo : EIATTR_FRAME_SIZE
	.align		4
.L_3:
        /*0018*/ 	.byte	0x04, 0x11
        /*001a*/ 	.short	(.L_5 - .L_4)
	.align		4
.L_4:
        /*001c*/ 	.word	index@(_Z13matrix_dividePffii)
        /*0020*/ 	.word	0x00000000


	//----- nvinfo : EIATTR_MIN_STACK_SIZE
	.align		4
.L_5:
        /*0024*/ 	.byte	0x04, 0x12
        /*0026*/ 	.short	(.L_7 - .L_6)
	.align		4
.L_6:
        /*0028*/ 	.word	index@(_Z13matrix_dividePffii)
        /*002c*/ 	.word	0x00000000
.L_7:


//--------------------- .nv.compat                --------------------------
	.section	.nv.compat,"",@"SHT_CUDA_COMPAT_INFO"
	.align	4
        /*0000*/ 	.byte	0x02, 0x09, 0x00, 0x00, 0x02, 0x02, 0x01, 0x00, 0x02, 0x05, 0x05, 0x00, 0x03, 0x07, 0x01, 0x01
        /*0010*/ 	.byte	0x02, 0x03, 0x00, 0x00, 0x02, 0x06, 0x01, 0x00, 0x04, 0x0b, 0x08, 0x00, 0x01, 0x00, 0x00, 0x00
        /*0020*/ 	.byte	0x00, 0x00, 0x00, 0x00


//--------------------- .nv.info._Z13matrix_dividePffii --------------------------
	.section	.nv.info._Z13matrix_dividePffii,"",@"SHT_CUDA_INFO"
	.sectionflags	@""
	.align	4


	//----- nvinfo : EIATTR_CUDA_API_VERSION
	.align		4
        /*0000*/ 	.byte	0x04, 0x37
        /*0002*/ 	.short	(.L_9 - .L_8)
.L_8:
        /*0004*/ 	.word	0x00000082


	//----- nvinfo : EIATTR_KPARAM_INFO
	.align		4
.L_9:
        /*0008*/ 	.byte	0x04, 0x17
        /*000a*/ 	.short	(.L_11 - .L_10)
.L_10:
        /*000c*/ 	.word	0x00000000
        /*0010*/ 	.short	0x0003
        /*0012*/ 	.short	0x0010
        /*0014*/ 	.byte	0x00, 0xf0, 0x11, 0x00


	//----- nvinfo : EIATTR_KPARAM_INFO
	.align		4
.L_11:
        /*0018*/ 	.byte	0x04, 0x17
        /*001a*/ 	.short	(.L_13 - .L_12)
.L_12:
        /*001c*/ 	.word	0x00000000
        /*0020*/ 	.short	0x0002
        /*0022*/ 	.short	0x000c
        /*0024*/ 	.byte	0x00, 0xf0, 0x11, 0x00


	//----- nvinfo : EIATTR_KPARAM_INFO
	.align		4
.L_13:
        /*0028*/ 	.byte	0x04, 0x17
        /*002a*/ 	.short	(.L_15 - .L_14)
.L_14:
        /*002c*/ 	.word	0x00000000
        /*0030*/ 	.short	0x0001
        /*0032*/ 	.short	0x0008
        /*0034*/ 	.byte	0x00, 0xf0, 0x11, 0x00


	//----- nvinfo : EIATTR_KPARAM_INFO
	.align		4
.L_15:
        /*0038*/ 	.byte	0x04, 0x17
        /*003a*/ 	.short	(.L_17 - .L_16)
.L_16:
        /*003c*/ 	.word	0x00000000
        /*0040*/ 	.short	0x0000
        /*0042*/ 	.short	0x0000
        /*0044*/ 	.byte	0x00, 0xf5, 0x21, 0x00


	//----- nvinfo : EIATTR_SPARSE_MMA_MASK
	.align		4
.L_17:
        /*0048*/ 	.byte	0x03, 0x50
        /*004a*/ 	.short	0x0000


	//----- nvinfo : EIATTR_MAXREG_COUNT
	.align		4
        /*004c*/ 	.byte	0x03, 0x1b
        /*004e*/ 	.short	0x00ff


	//----- nvinfo : EIATTR_MERCURY_ISA_VERSION
	.align		4
        /*0050*/ 	.byte	0x03, 0x5f
        /*0052*/ 	.short	0x0101


	//----- nvinfo : EIATTR_VRC_CTA_INIT_COUNT
	.align		4
        /*0054*/ 	.byte	0x02, 0x4a
	.zero		1
	.zero		1


	//----- nvinfo : EIATTR_EXIT_INSTR_OFFSETS
	.align		4
        /*0058*/ 	.byte	0x04, 0x1c
        /*005a*/ 	.short	(.L_19 - .L_18)


	//   ....[0]....
.L_18:
        /*005c*/ 	.word	0x00000090


	//   ....[1]....
        /*0060*/ 	.word	0x000001d0


	//----- nvinfo : EIATTR_CRS_STACK_SIZE
	.align		4
.L_19:
        /*0064*/ 	.byte	0x04, 0x1e
        /*0066*/ 	.short	(.L_21 - .L_20)
.L_20:
        /*0068*/ 	.word	0x00000000


	//----- nvinfo : EIATTR_CBANK_PARAM_SIZE
	.align		4
.L_21:
        /*006c*/ 	.byte	0x03, 0x19
        /*006e*/ 	.short	0x0014


	//----- nvinfo : EIATTR_PARAM_CBANK
	.align		4
        /*0070*/ 	.byte	0x04, 0x0a
        /*0072*/ 	.short	(.L_23 - .L_22)
	.align		4
.L_22:
        /*0074*/ 	.word	index@(.nv.constant0._Z13matrix_dividePffii)
        /*0078*/ 	.short	0x0380
        /*007a*/ 	.short	0x0014


	//----- nvinfo : EIATTR_SW_WAR
	.align		4
.L_23:
        /*007c*/ 	.byte	0x04, 0x36
        /*007e*/ 	.short	(.L_25 - .L_24)
.L_24:
        /*0080*/ 	.word	0x00000008
.L_25:


//--------------------- .nv.callgraph             --------------------------
	.section	.nv.callgraph,"",@"SHT_CUDA_CALLGRAPH"
	.align	4
	.sectionentsize	8
	.align		4
        /*0000*/ 	.word	0x00000000
	.align		4
        /*0004*/ 	.word	0xffffffff
	.align		4
        /*0008*/ 	.word	0x00000000
	.align		4
        /*000c*/ 	.word	0xfffffffe
	.align		4
        /*0010*/ 	.word	0x00000000
	.align		4
        /*0014*/ 	.word	0xfffffffd
	.align		4
        /*0018*/ 	.word	0x00000000
	.align		4
        /*001c*/ 	.word	0xfffffffc


//--------------------- .text._Z13matrix_dividePffii --------------------------
	.section	.text._Z13matrix_dividePffii,"ax",@progbits
	.align	128
        .global         _Z13matrix_dividePffii
        .type           _Z13matrix_dividePffii,@function
        .size           _Z13matrix_dividePffii,(.L_x_14 - _Z13matrix_dividePffii)
        .other          _Z13matrix_dividePffii,@"STO_CUDA_ENTRY STV_DEFAULT"
_Z13matrix_dividePffii:
.text._Z13matrix_dividePffii:
[----:B------:R-:W-:Y:S01]  /*0000*/  LDC R1, c[0x0][0x37c] ;  /* 0x0000df00ff017b82 */ /* 0x000fe20000000800 */
[----:B------:R-:W0:Y:S07]  /*0010*/  S2R R0, SR_TID.X ;  /* 0x0000000000007919 */ /* 0x000e2e0000002100 */
[----:B------:R-:W0:Y:S01]  /*0020*/  S2UR UR6, SR_CTAID.X ;  /* 0x00000000000679c3 */ /* 0x000e220000002500 */
[----:B------:R-:W1:Y:S01]  /*0030*/  LDCU UR4, c[0x0][0x390] ;  /* 0x00007200ff0477ac */ /* 0x000e620008000800 */
[----:B------:R-:W1:Y:S06]  /*0040*/  LDCU UR5, c[0x0][0x38c] ;  /* 0x00007180ff0577ac */ /* 0x000e6c0008000800 */
[----:B------:R-:W0:Y:S01]  /*0050*/  LDC R3, c[0x0][0x360] ;  /* 0x0000d800ff037b82 */ /* 0x000e220000000800 */
[----:B-1----:R-:W-:Y:S01]  /*0060*/  UIMAD UR4, UR4, UR5, URZ ;  /* 0x00000005040472a4 */ /* 0x002fe2000f8e02ff */
[----:B0-----:R-:W-:-:S05]  /*0070*/  IMAD R3, R3, UR6, R0 ;  /* 0x0000000603037c24 */ /* 0x001fca000f8e0200 */
[----:B------:R-:W-:-:S13]  /*0080*/  ISETP.GE.AND P0, PT, R3, UR4, PT ;  /* 0x0000000403007c0c */ /* 0x000fda000bf06270 */
[----:B------:R-:W-:Y:S05]  /*0090*/  @P0 EXIT ;  /* 0x000000000000094d */ /* 0x000fea0003800000 */
[----:B------:R-:W0:Y:S01]  /*00a0*/  LDC.64 R4, c[0x0][0x380] ;  /* 0x0000e000ff047b82 */ /* 0x000e220000000a00 */
[----:B------:R-:W1:Y:S07]  /*00b0*/  LDCU.64 UR4, c[0x0][0x358] ;  /* 0x00006b00ff0477ac */ /* 0x000e6e0008000a00 */
[----:B------:R-:W2:Y:S01]  /*00c0*/  LDC R7, c[0x0][0x388] ;  /* 0x0000e200ff077b82 */ /* 0x000ea20000000800 */
[----:B0-----:R-:W-:-:S05]  /*00d0*/  IMAD.WIDE R4, R3, 0x4, R4 ;  /* 0x0000000403047825 */ /* 0x001fca00078e0204 */
[----:B-1----:R-:W3:Y:S01]  /*00e0*/  LDG.E R0, desc[UR4][R4.64] ;  /* 0x0000000404007981 */ /* 0x002ee2000c1e1900 */
[----:B------:R-:W-:Y:S01]  /*00f0*/  BSSY.RECONVERGENT B0, `(.L_x_0) ;  /* 0x000000c000007945 */ /* 0x000fe20003800200 */
[----:B--2---:R-:W0:Y:S02]  /*0100*/  MUFU.RCP R2, R7 ;  /* 0x0000000700027308 */ /* 0x004e240000001000 */
[----:B0-----:R-:W-:-:S04]  /*0110*/  FFMA R3, R2, -R7, 1 ;  /* 0x3f80000002037423 */ /* 0x001fc80000000807 */
[----:B------:R-:W-:Y:S02]  /*0120*/  FFMA R3, R2, R3, R2 ;  /* 0x0000000302037223 */ /* 0x000fe40000000002 */
[----:B---3--:R-:W0:Y:S02]  /*0130*/  FCHK P0, R0, R7 ;  /* 0x0000000700007302 */ /* 0x008e240000000000 */
[----:B------:R-:W-:-:S04]  /*0140*/  FFMA R2, R0, R3, RZ ;  /* 0x0000000300027223 */ /* 0x000fc800000000ff */
[----:B------:R-:W-:-:S04]  /*0150*/  FFMA R6, R2, -R7, R0 ;  /* 0x8000000702067223 */ /* 0x000fc80000000000 */
[----:B------:R-:W-:Y:S01]  /*0160*/  FFMA R3, R3, R6, R2 ;  /* 0x0000000603037223 */ /* 0x000fe20000000002 */
[----:B0-----:R-:W-:Y:S06]  /*0170*/  @!P0 BRA `(.L_x_1) ;  /* 0x00000000000c8947 */ /* 0x001fec0003800000 */
[----:B------:R-:W-:-:S07]  /*0180*/  MOV R2, 0x1a0 ;  /* 0x000001a000027802 */ /* 0x000fce0000000f00 */
[----:B------:R-:W-:Y:S05]  /*0190*/  CALL.REL.NOINC `($__internal_0_$__cuda_sm3x_div_rn_noftz_f32_slowpath) ;  /* 0x0000000000107944 */ /* 0x000fea0003c00000 */
[----:B------:R-:W-:-:S07]  /*01a0*/  IMAD.MOV.U32 R3, RZ, RZ, R0 ;  /* 0x000000ffff037224 */ /* 0x000fce00078e0000 */
.L_x_1:
[----:B------:R-:W-:Y:S05]  /*01b0*/  BSYNC.RECONVERGENT B0 ;  /* 0x0000000000007941 */ /* 0x000fea0003800200 */
.L_x_0:
[----:B------:R-:W-:Y:S01]  /*01c0*/  STG.E desc[UR4][R4.64], R3 ;  /* 0x0000000304007986 */ /* 0x000fe2000c101904 */
[----:B------:R-:W-:Y:S05]  /*01d0*/  EXIT ;  /* 0x000000000000794d */ /* 0x000fea0003800000 */
        .weak           $__internal_0_$__cuda_sm3x_div_rn_noftz_f32_slowpath
        .type           $__internal_0_$__cuda_sm3x_div_rn_noftz_f32_slowpath,@function
        .size           $__internal_0_$__cuda_sm3x_div_rn_noftz_f32_slowpath,(.L_x_14 - $__internal_0_$__cuda_sm3x_div_rn_noftz_f32_slowpath)
$__internal_0_$__cuda_sm3x_div_rn_noftz_f32_slowpath:
[----:B------:R-:W0:Y:S01]  /*01e0*/  LDC R3, c[0x0][0x388] ;  /* 0x0000e200ff037b82 */ /* 0x000e220000000800 */
[--C-:B------:R-:W-:Y:S01]  /*01f0*/  SHF.R.U32.HI R6, RZ, 0x17, R0.reuse ;  /* 0x00000017ff067819 */ /* 0x100fe20000011600 */
[----:B------:R-:W1:Y:S01]  /*0200*/  LDCU UR6, c[0x0][0x388] ;  /* 0x00007100ff0677ac */ /* 0x000e620008000800 */
[----:B------:R-:W-:Y:S01]  /*0210*/  BSSY.RECONVERGENT B1, `(.L_x_2) ;  /* 0x0000064000017945 */ /* 0x000fe20003800200 */
[----:B------:R-:W-:Y:S01]  /*0220*/  IMAD.MOV.U32 R8, RZ, RZ, R0 ;  /* 0x000000ffff087224 */ /* 0x000fe200078e0000 */
[----:B------:R-:W-:-:S05]  /*0230*/  LOP3.LUT R6, R6, 0xff, RZ, 0xc0, !PT ;  /* 0x000000ff06067812 */ /* 0x000fca00078ec0ff */
[----:B------:R-:W-:Y:S02]  /*0240*/  VIADD R11, R6, 0xffffffff ;  /* 0xffffffff060b7836 */ /* 0x000fe40000000000 */
[----:B-1----:R-:W-:Y:S01]  /*0250*/  IMAD.U32 R9, RZ, RZ, UR6 ;  /* 0x00000006ff097e24 */ /* 0x002fe2000f8e00ff */
[----:B0-----:R-:W-:-:S04]  /*0260*/  SHF.R.U32.HI R7, RZ, 0x17, R3 ;  /* 0x00000017ff077819 */ /* 0x001fc80000011603 */
[----:B------:R-:W-:-:S05]  /*0270*/  LOP3.LUT R7, R7, 0xff, RZ, 0xc0, !PT ;  /* 0x000000ff07077812 */ /* 0x000fca00078ec0ff */
[----:B------:R-:W-:-:S05]  /*0280*/  VIADD R12, R7, 0xffffffff ;  /* 0xffffffff070c7836 */ /* 0x000fca0000000000 */
[----:B------:R-:W-:-:S04]  /*0290*/  ISETP.GT.U32.AND P0, PT, R12, 0xfd, PT ;  /* 0x000000fd0c00780c */ /* 0x000fc80003f04070 */
[----:B------:R-:W-:-:S13]  /*02a0*/  ISETP.GT.U32.OR P0, PT, R11, 0xfd, P0 ;  /* 0x000000fd0b00780c */ /* 0x000fda0000704470 */
[----:B------:R-:W-:Y:S01]  /*02b0*/  @!P0 IMAD.MOV.U32 R10, RZ, RZ, RZ ;  /* 0x000000ffff0a8224 */ /* 0x000fe200078e00ff */
[----:B------:R-:W-:Y:S06]  /*02c0*/  @!P0 BRA `(.L_x_3) ;  /* 0x00000000005c8947 */ /* 0x000fec0003800000 */
[----:B------:R-:W-:Y:S02]  /*02d0*/  FSETP.GTU.FTZ.AND P1, PT, |R3|, +INF , PT ;  /* 0x7f8000000300780b */ /* 0x000fe40003f3c200 */
[----:B------:R-:W-:-:S04]  /*02e0*/  FSETP.GTU.FTZ.AND P0, PT, |R0|, +INF , PT ;  /* 0x7f8000000000780b */ /* 0x000fc80003f1c200 */
[----:B------:R-:W-:-:S13]  /*02f0*/  PLOP3.LUT P0, PT, P0, P1, PT, 0xf8, 0x8f ;  /* 0x00000000008f781c */ /* 0x000fda0000703f70 */
[----:B------:R-:W-:Y:S05]  /*0300*/  @P0 BRA `(.L_x_4) ;  /* 0x00000004004c0947 */ /* 0x000fea0003800000 */
[----:B------:R-:W-:-:S13]  /*0310*/  LOP3.LUT P0, RZ, R9, 0x7fffffff, R8, 0xc8, !PT ;  /* 0x7fffffff09ff7812 */ /* 0x000fda000780c808 */
[----:B------:R-:W-:Y:S05]  /*0320*/  @!P0 BRA `(.L_x_5) ;  /* 0x00000004003c8947 */ /* 0x000fea0003800000 */
[C---:B------:R-:W-:Y:S02]  /*0330*/  FSETP.NEU.FTZ.AND P2, PT, |R0|.reuse, +INF , PT ;  /* 0x7f8000000000780b */ /* 0x040fe40003f5d200 */
[----:B------:R-:W-:Y:S02]  /*0340*/  FSETP.NEU.FTZ.AND P1, PT, |R3|, +INF , PT ;  /* 0x7f8000000300780b */ /* 0x000fe40003f3d200 */
[----:B------:R-:W-:-:S11]  /*0350*/  FSETP.NEU.FTZ.AND P0, PT, |R0|, +INF , PT ;  /* 0x7f8000000000780b */ /* 0x000fd60003f1d200 */
[----:B------:R-:W-:Y:S05]  /*0360*/  @!P1 BRA !P2, `(.L_x_5) ;  /* 0x00000004002c9947 */ /* 0x000fea0005000000 */
[----:B------:R-:W-:-:S04]  /*0370*/  LOP3.LUT P2, RZ, R8, 0x7fffffff, RZ, 0xc0, !PT ;  /* 0x7fffffff08ff7812 */ /* 0x000fc8000784c0ff */
[----:B------:R-:W-:-:S13]  /*0380*/  PLOP3.LUT P1, PT, P1, P2, PT, 0x2f, 0xf2 ;  /* 0x0000000000f2781c */ /* 0x000fda0000f24577 */
[----:B------:R-:W-:Y:S05]  /*0390*/  @P1 BRA `(.L_x_6) ;  /* 0x0000000400181947 */ /* 0x000fea0003800000 */
[----:B------:R-:W-:-:S04]  /*03a0*/  LOP3.LUT P1, RZ, R9, 0x7fffffff, RZ, 0xc0, !PT ;  /* 0x7fffffff09ff7812 */ /* 0x000fc8000782c0ff */
[----:B------:R-:W-:-:S13]  /*03b0*/  PLOP3.LUT P0, PT, P0, P1, PT, 0x2f, 0xf2 ;  /* 0x0000000000f2781c */ /* 0x000fda0000702577 */
[----:B------:R-:W-:Y:S05]  /*03c0*/  @P0 BRA `(.L_x_7) ;  /* 0x0000000400000947 */ /* 0x000fea0003800000 */
[----:B------:R-:W-:Y:S02]  /*03d0*/  ISETP.GE.AND P0, PT, R11, RZ, PT ;  /* 0x000000ff0b00720c */ /* 0x000fe40003f06270 */
[----:B------:R-:W-:-:S11]  /*03e0*/  ISETP.GE.AND P1, PT, R12, RZ, PT ;  /* 0x000000ff0c00720c */ /* 0x000fd60003f26270 */
[----:B------:R-:W-:Y:S02]  /*03f0*/  @P0 IMAD.MOV.U32 R10, RZ, RZ, RZ ;  /* 0x000000ffff0a0224 */ /* 0x000fe400078e00ff */
[----:B------:R-:W-:Y:S01]  /*0400*/  @!P0 FFMA R8, R0, 1.84467440737095516160e+19, RZ ;  /* 0x5f80000000088823 */ /* 0x000fe200000000ff */
[----:B------:R-:W-:Y:S02]  /*0410*/  @!P0 IMAD.MOV.U32 R10, RZ, RZ, -0x40 ;  /* 0xffffffc0ff0a8424 */ /* 0x000fe400078e00ff */
[----:B------:R-:W-:Y:S02]  /*0420*/  @!P1 FFMA R9, R3, 1.84467440737095516160e+19, RZ ;  /* 0x5f80000003099823 */ /* 0x000fe400000000ff */
[----:B------:R-:W-:-:S07]  /*0430*/  @!P1 VIADD R10, R10, 0x40 ;  /* 0x000000400a0a9836 */ /* 0x000fce0000000000 */
.L_x_3:
[----:B------:R-:W-:Y:S01]  /*0440*/  LEA R0, R7, 0xc0800000, 0x17 ;  /* 0xc080000007007811 */ /* 0x000fe200078eb8ff */
[----:B------:R-:W-:Y:S01]  /*0450*/  VIADD R6, R6, 0xffffff81 ;  /* 0xffffff8106067836 */ /* 0x000fe20000000000 */
[----:B------:R-:W-:Y:S03]  /*0460*/  BSSY.RECONVERGENT B2, `(.L_x_8) ;  /* 0x0000035000027945 */ /* 0x000fe60003800200 */
[----:B------:R-:W-:Y:S01]  /*0470*/  IMAD.IADD R9, R9, 0x1, -R0 ;  /* 0x0000000109097824 */ /* 0x000fe200078e0a00 */
[C---:B------:R-:W-:Y:S01]  /*0480*/  IADD3 R7, PT, PT, R6.reuse, 0x7f, -R7 ;  /* 0x0000007f06077810 */ /* 0x040fe20007ffe807 */
[----:B------:R-:W-:Y:S02]  /*0490*/  IMAD R0, R6, -0x800000, R8 ;  /* 0xff80000006007824 */ /* 0x000fe400078e0208 */
[----:B------:R-:W0:Y:S01]  /*04a0*/  MUFU.RCP R3, R9 ;  /* 0x0000000900037308 */ /* 0x000e220000001000 */
[----:B------:R-:W-:Y:S01]  /*04b0*/  FADD.FTZ R11, -R9, -RZ ;  /* 0x800000ff090b7221 */ /* 0x000fe20000010100 */
[----:B------:R-:W-:-:S03]  /*04c0*/  IMAD.IADD R7, R7, 0x1, R10 ;  /* 0x0000000107077824 */ /* 0x000fc600078e020a */
[----:B0-----:R-:W-:-:S04]  /*04d0*/  FFMA R12, R3, R11, 1 ;  /* 0x3f800000030c7423 */ /* 0x001fc8000000000b */
[----:B------:R-:W-:-:S04]  /*04e0*/  FFMA R12, R3, R12, R3 ;  /* 0x0000000c030c7223 */ /* 0x000fc80000000003 */
[----:B------:R-:W-:-:S04]  /*04f0*/  FFMA R3, R0, R12, RZ ;  /* 0x0000000c00037223 */ /* 0x000fc800000000ff */
[----:B------:R-:W-:-:S04]  /*0500*/  FFMA R8, R11, R3, R0 ;  /* 0x000000030b087223 */ /* 0x000fc80000000000 */
[----:B------:R-:W-:-:S04]  /*0510*/  FFMA R13, R12, R8, R3 ;  /* 0x000000080c0d7223 */ /* 0x000fc80000000003 */
[----:B------:R-:W-:-:S04]  /*0520*/  FFMA R8, R11, R13, R0 ;  /* 0x0000000d0b087223 */ /* 0x000fc80000000000 */
[----:B------:R-:W-:-:S05]  /*0530*/  FFMA R0, R12, R8, R13 ;  /* 0x000000080c007223 */ /* 0x000fca000000000d */
[----:B------:R-:W-:-:S04]  /*0540*/  SHF.R.U32.HI R3, RZ, 0x17, R0 ;  /* 0x00000017ff037819 */ /* 0x000fc80000011600 */
[----:B------:R-:W-:-:S05]  /*0550*/  LOP3.LUT R3, R3, 0xff, RZ, 0xc0, !PT ;  /* 0x000000ff03037812 */ /* 0x000fca00078ec0ff */
[----:B------:R-:W-:-:S04]  /*0560*/  IMAD.IADD R9, R3, 0x1, R7 ;  /* 0x0000000103097824 */ /* 0x000fc800078e0207 */
[----:B------:R-:W-:-:S05]  /*0570*/  VIADD R3, R9, 0xffffffff ;  /* 0xffffffff09037836 */ /* 0x000fca0000000000 */
[----:B------:R-:W-:-:S13]  /*0580*/  ISETP.GE.U32.AND P0, PT, R3, 0xfe, PT ;  /* 0x000000fe0300780c */ /* 0x000fda0003f06070 */
[----:B------:R-:W-:Y:S05]  /*0590*/  @!P0 BRA `(.L_x_9) ;  /* 0x0000000000808947 */ /* 0x000fea0003800000 */
[----:B------:R-:W-:-:S13]  /*05a0*/  ISETP.GT.AND P0, PT, R9, 0xfe, PT ;  /* 0x000000fe0900780c */ /* 0x000fda0003f04270 */
[----:B------:R-:W-:Y:S05]  /*05b0*/  @P0 BRA `(.L_x_10) ;  /* 0x00000000006c0947 */ /* 0x000fea0003800000 */
[----:B------:R-:W-:-:S13]  /*05c0*/  ISETP.GE.AND P0, PT, R9, 0x1, PT ;  /* 0x000000010900780c */ /* 0x000fda0003f06270 */
[----:B------:R-:W-:Y:S05]  /*05d0*/  @P0 BRA `(.L_x_11) ;  /* 0x0000000000740947 */ /* 0x000fea0003800000 */
[----:B------:R-:W-:Y:S02]  /*05e0*/  ISETP.GE.AND P0, PT, R9, -0x18, PT ;  /* 0xffffffe80900780c */ /* 0x000fe40003f06270 */
[----:B------:R-:W-:-:S11]  /*05f0*/  LOP3.LUT R0, R0, 0x80000000, RZ, 0xc0, !PT ;  /* 0x8000000000007812 */ /* 0x000fd600078ec0ff */
[----:B------:R-:W-:Y:S05]  /*0600*/  @!P0 BRA `(.L_x_11) ;  /* 0x0000000000688947 */ /* 0x000fea0003800000 */
[CCC-:B------:R-:W-:Y:S01]  /*0610*/  FFMA.RZ R3, R12.reuse, R8.reuse, R13.reuse ;  /* 0x000000080c037223 */ /* 0x1c0fe2000000c00d */
[CCC-:B------:R-:W-:Y:S01]  /*0620*/  FFMA.RM R6, R12.reuse, R8.reuse, R13.reuse ;  /* 0x000000080c067223 */ /* 0x1c0fe2000000400d */
[C---:B------:R-:W-:Y:S02]  /*0630*/  ISETP.NE.AND P2, PT, R9.reuse, RZ, PT ;  /* 0x000000ff0900720c */ /* 0x040fe40003f45270 */
[----:B------:R-:W-:Y:S02]  /*0640*/  ISETP.NE.AND P1, PT, R9, RZ, PT ;  /* 0x000000ff0900720c */ /* 0x000fe40003f25270 */
[----:B------:R-:W-:Y:S01]  /*0650*/  LOP3.LUT R7, R3, 0x7fffff, RZ, 0xc0, !PT ;  /* 0x007fffff03077812 */ /* 0x000fe200078ec0ff */
[----:B------:R-:W-:Y:S01]  /*0660*/  FFMA.RP R3, R12, R8, R13 ;  /* 0x000000080c037223 */ /* 0x000fe2000000800d */
[----:B------:R-:W-:Y:S02]  /*0670*/  VIADD R8, R9, 0x20 ;  /* 0x0000002009087836 */ /* 0x000fe40000000000 */
[----:B------:R-:W-:Y:S01]  /*0680*/  LOP3.LUT R7, R7, 0x800000, RZ, 0xfc, !PT ;  /* 0x0080000007077812 */ /* 0x000fe200078efcff */
[----:B------:R-:W-:Y:S01]  /*0690*/  IMAD.MOV R9, RZ, RZ, -R9 ;  /* 0x000000ffff097224 */ /* 0x000fe200078e0a09 */
[----:B------:R-:W-:-:S02]  /*06a0*/  FSETP.NEU.FTZ.AND P0, PT, R3, R6, PT ;  /* 0x000000060300720b */ /* 0x000fc40003f1d000 */
[----:B------:R-:W-:Y:S02]  /*06b0*/  SHF.L.U32 R8, R7, R8, RZ ;  /* 0x0000000807087219 */ /* 0x000fe400000006ff */
[----:B------:R-:W-:Y:S02]  /*06c0*/  SEL R6, R9, RZ, P2 ;  /* 0x000000ff09067207 */ /* 0x000fe40001000000 */
[----:B------:R-:W-:Y:S02]  /*06d0*/  ISETP.NE.AND P1, PT, R8, RZ, P1 ;  /* 0x000000ff0800720c */ /* 0x000fe40000f25270 */
[----:B------:R-:W-:Y:S02]  /*06e0*/  SHF.R.U32.HI R6, RZ, R6, R7 ;  /* 0x00000006ff067219 */ /* 0x000fe40000011607 */
[----:B------:R-:W-:Y:S02]  /*06f0*/  PLOP3.LUT P0, PT, P0, P1, PT, 0xf8, 0x8f ;  /* 0x00000000008f781c */ /* 0x000fe40000703f70 */
[----:B------:R-:W-:-:S02]  /*0700*/  SHF.R.U32.HI R8, RZ, 0x1, R6 ;  /* 0x00000001ff087819 */ /* 0x000fc40000011606 */
[----:B------:R-:W-:-:S04]  /*0710*/  SEL R3, RZ, 0x1, !P0 ;  /* 0x00000001ff037807 */ /* 0x000fc80004000000 */
[----:B------:R-:W-:-:S04]  /*0720*/  LOP3.LUT R3, R3, 0x1, R8, 0xf8, !PT ;  /* 0x0000000103037812 */ /* 0x000fc800078ef808 */
[----:B------:R-:W-:-:S05]  /*0730*/  LOP3.LUT R3, R3, R6, RZ, 0xc0, !PT ;  /* 0x0000000603037212 */ /* 0x000fca00078ec0ff */
[----:B------:R-:W-:-:S05]  /*0740*/  IMAD.IADD R3, R8, 0x1, R3 ;  /* 0x0000000108037824 */ /* 0x000fca00078e0203 */
[----:B------:R-:W-:Y:S01]  /*0750*/  LOP3.LUT R0, R3, R0, RZ, 0xfc, !PT ;  /* 0x0000000003007212 */ /* 0x000fe200078efcff */
[----:B------:R-:W-:Y:S06]  /*0760*/  BRA `(.L_x_11) ;  /* 0x0000000000107947 */ /* 0x000fec0003800000 */
.L_x_10:
[----:B------:R-:W-:-:S04]  /*0770*/  LOP3.LUT R0, R0, 0x80000000, RZ, 0xc0, !PT ;  /* 0x8000000000007812 */ /* 0x000fc800078ec0ff */
[----:B------:R-:W-:Y:S01]  /*0780*/  LOP3.LUT R0, R0, 0x7f800000, RZ, 0xfc, !PT ;  /* 0x7f80000000007812 */ /* 0x000fe200078efcff */
[----:B------:R-:W-:Y:S06]  /*0790*/  BRA `(.L_x_11) ;  /* 0x0000000000047947 */ /* 0x000fec0003800000 */
.L_x_9:
[----:B------:R-:W-:-:S07]  /*07a0*/  IMAD R0, R7, 0x800000, R0 ;  /* 0x0080000007007824 */ /* 0x000fce00078e0200 */
.L_x_11:
[----:B------:R-:W-:Y:S05]  /*07b0*/  BSYNC.RECONVERGENT B2 ;  /* 0x0000000000027941 */ /* 0x000fea0003800200 */
.L_x_8:
[----:B------:R-:W-:Y:S05]  /*07c0*/  BRA `(.L_x_12) ;  /* 0x0000000000207947 */ /* 0x000fea0003800000 */
.L_x_7:
[----:B------:R-:W-:-:S04]  /*07d0*/  LOP3.LUT R0, R9, 0x80000000, R8, 0x48, !PT ;  /* 0x8000000009007812 */ /* 0x000fc800078e4808 */
[----:B------:R-:W-:Y:S01]  /*07e0*/  LOP3.LUT R0, R0, 0x7f800000, RZ, 0xfc, !PT ;  /* 0x7f80000000007812 */ /* 0x000fe200078efcff */
[----:B------:R-:W-:Y:S06]  /*07f0*/  BRA `(.L_x_12) ;  /* 0x0000000000147947 */ /* 0x000fec0003800000 */
.L_x_6:
[----:B------:R-:W-:Y:S01]  /*0800*/  LOP3.LUT R0, R9, 0x80000000, R8, 0x48, !PT ;  /* 0x8000000009007812 */ /* 0x000fe200078e4808 */
[----:B------:R-:W-:Y:S06]  /*0810*/  BRA `(.L_x_12) ;  /* 0x00000000000c7947 */ /* 0x000fec0003800000 */
.L_x_5:
[----:B------:R-:W0:Y:S01]  /*0820*/  MUFU.RSQ R0, -QNAN ;  /* 0xffc0000000007908 */ /* 0x000e220000001400 */
[----:B------:R-:W-:Y:S05]  /*0830*/  BRA `(.L_x_12) ;  /* 0x0000000000047947 */ /* 0x000fea0003800000 */
.L_x_4:
[----:B------:R-:W-:-:S07]  /*0840*/  FADD.FTZ R0, R0, R3 ;  /* 0x0000000300007221 */ /* 0x000fce0000010000 */
.L_x_12:
[----:B------:R-:W-:Y:S05]  /*0850*/  BSYNC.RECONVERGENT B1 ;  /* 0x0000000000017941 */ /* 0x000fea0003800200 */
.L_x_2:
[----:B------:R-:W-:-:S04]  /*0860*/  IMAD.MOV.U32 R3, RZ, RZ, 0x0 ;  /* 0x00000000ff037424 */ /* 0x000fc800078e00ff */
[----:B0-----:R-:W-:Y:S05]  /*0870*/  RET.REL.NODEC R2 `(_Z13matrix_dividePffii) ;  /* 0xfffffff402e07950 */ /* 0x001fea0003c3ffff */
.L_x_13:
[----:B------:R-:W-:-:S00]  /*0880*/  BRA `(.L_x_13) ;  /* 0xfffffffc00fc7947 */ /* 0x000fc0000383ffff */
[----:B------:R-:W-:-:S00]  /*0890*/  NOP ;  /* 0x0000000000007918 */ /* 0x000fc00000000000 */
        /* <DEDUP_REMOVED lines=14> */
.L_x_14:


//--------------------- .nv.shared.reserved.0     --------------------------
	.section	.nv.shared.reserved.0,"aw",@nobits
	.weak		__nv_reservedSMEM_offset_0_alias
	.size		__nv_reservedSMEM_offset_0_alias, 0, 64
	.other		__nv_reservedSMEM_offset_0_alias,@"STO_CUDA_RESERVED_SHARED STV_DEFAULT"
__nv_reservedSMEM_offset_0_alias:
	.zero		0
	.zero		64


//--------------------- .nv.constant0._Z13matrix_dividePffii --------------------------
	.section	.nv.constant0._Z13matrix_dividePffii,"a",@progbits
	.sectionflags	@""
	.align	4
.nv.constant0._Z13matrix_dividePffii:
	.zero		916


//--------------------- SYMBOLS --------------------------

	.type		.nv.reservedSmem.offset0,@object
	.size		.nv.reservedSmem.offset0,0x4
